//
// Generated by NVIDIA NVVM Compiler
//
// Compiler Build ID: CL-36424714
// Cuda compilation tools, release 13.0, V13.0.88
// Based on NVVM 20.0.0
//

.version 9.0
.target sm_100
.address_size 64

	// .globl	_Z20MatrixMultiplicationPiS_S_iii

.visible .entry _Z20MatrixMultiplicationPiS_S_iii(
	.param .u64 .ptr .align 1 _Z20MatrixMultiplicationPiS_S_iii_param_0,
	.param .u64 .ptr .align 1 _Z20MatrixMultiplicationPiS_S_iii_param_1,
	.param .u64 .ptr .align 1 _Z20MatrixMultiplicationPiS_S_iii_param_2,
	.param .u32 _Z20MatrixMultiplicationPiS_S_iii_param_3,
	.param .u32 _Z20MatrixMultiplicationPiS_S_iii_param_4,
	.param .u32 _Z20MatrixMultiplicationPiS_S_iii_param_5
)
{
	.reg .pred 	%p<15>;
	.reg .b32 	%r<109>;
	.reg .b64 	%rd<53>;

	ld.param.u64 	%rd7, [_Z20MatrixMultiplicationPiS_S_iii_param_0];
	ld.param.u64 	%rd8, [_Z20MatrixMultiplicationPiS_S_iii_param_1];
	ld.param.u64 	%rd6, [_Z20MatrixMultiplicationPiS_S_iii_param_2];
	ld.param.u32 	%r32, [_Z20MatrixMultiplicationPiS_S_iii_param_3];
	ld.param.u32 	%r30, [_Z20MatrixMultiplicationPiS_S_iii_param_4];
	ld.param.u32 	%r31, [_Z20MatrixMultiplicationPiS_S_iii_param_5];
	cvta.to.global.u64 	%rd1, %rd8;
	cvta.to.global.u64 	%rd2, %rd7;
	mov.u32 	%r34, %ctaid.y;
	mov.u32 	%r35, %ntid.y;
	mov.u32 	%r36, %tid.y;
	mad.lo.s32 	%r37, %r34, %r35, %r36;
	mov.u32 	%r38, %ctaid.x;
	mov.u32 	%r39, %ntid.x;
	mov.u32 	%r40, %tid.x;
	mad.lo.s32 	%r2, %r38, %r39, %r40;
	setp.lt.s32 	%p1, %r2, 0;
	setp.ge.s32 	%p2, %r37, %r32;
	setp.ge.s32 	%p3, %r2, %r31;
	or.pred  	%p4, %p2, %p3;
	or.pred  	%p5, %p4, %p1;
	@%p5 bra 	$L__BB0_14;
	setp.lt.s32 	%p6, %r30, 1;
	mov.b32 	%r108, 0;
	@%p6 bra 	$L__BB0_13;
	mul.lo.s32 	%r3, %r30, %r37;
	and.b32  	%r4, %r30, 7;
	setp.lt.u32 	%p7, %r30, 8;
	mov.b32 	%r108, 0;
	mov.u32 	%r104, %r108;
	@%p7 bra 	$L__BB0_5;
	and.b32  	%r104, %r30, 2147483640;
	neg.s32 	%r97, %r104;
	shl.b32 	%r7, %r31, 3;
	mul.wide.u32 	%rd9, %r3, 4;
	add.s64 	%rd10, %rd9, %rd2;
	add.s64 	%rd52, %rd10, 16;
	mov.b32 	%r108, 0;
	mul.wide.s32 	%rd13, %r31, 4;
	mov.u32 	%r96, %r2;
$L__BB0_4:
	.pragma "nounroll";
	ld.global.u32 	%r45, [%rd52+-16];
	mul.wide.s32 	%rd11, %r96, 4;
	add.s64 	%rd12, %rd1, %rd11;
	ld.global.u32 	%r46, [%rd12];
	mad.lo.s32 	%r47, %r46, %r45, %r108;
	ld.global.u32 	%r48, [%rd52+-12];
	add.s64 	%rd14, %rd12, %rd13;
	ld.global.u32 	%r49, [%rd14];
	mad.lo.s32 	%r50, %r49, %r48, %r47;
	ld.global.u32 	%r51, [%rd52+-8];
	add.s64 	%rd15, %rd14, %rd13;
	ld.global.u32 	%r52, [%rd15];
	mad.lo.s32 	%r53, %r52, %r51, %r50;
	ld.global.u32 	%r54, [%rd52+-4];
	add.s64 	%rd16, %rd15, %rd13;
	ld.global.u32 	%r55, [%rd16];
	mad.lo.s32 	%r56, %r55, %r54, %r53;
	ld.global.u32 	%r57, [%rd52];
	add.s64 	%rd17, %rd16, %rd13;
	ld.global.u32 	%r58, [%rd17];
	mad.lo.s32 	%r59, %r58, %r57, %r56;
	ld.global.u32 	%r60, [%rd52+4];
	add.s64 	%rd18, %rd17, %rd13;
	ld.global.u32 	%r61, [%rd18];
	mad.lo.s32 	%r62, %r61, %r60, %r59;
	ld.global.u32 	%r63, [%rd52+8];
	add.s64 	%rd19, %rd18, %rd13;
	ld.global.u32 	%r64, [%rd19];
	mad.lo.s32 	%r65, %r64, %r63, %r62;
	ld.global.u32 	%r66, [%rd52+12];
	add.s64 	%rd20, %rd19, %rd13;
	ld.global.u32 	%r67, [%rd20];
	mad.lo.s32 	%r108, %r67, %r66, %r65;
	add.s32 	%r97, %r97, 8;
	add.s32 	%r96, %r96, %r7;
	add.s64 	%rd52, %rd52, 32;
	setp.ne.s32 	%p8, %r97, 0;
	@%p8 bra 	$L__BB0_4;
$L__BB0_5:
	setp.eq.s32 	%p9, %r4, 0;
	@%p9 bra 	$L__BB0_13;
	and.b32  	%r17, %r30, 3;
	setp.lt.u32 	%p10, %r4, 4;
	@%p10 bra 	$L__BB0_8;
	add.s32 	%r69, %r104, %r3;
	mul.wide.u32 	%rd21, %r69, 4;
	add.s64 	%rd22, %rd2, %rd21;
	ld.global.u32 	%r70, [%rd22];
	mad.lo.s32 	%r71, %r104, %r31, %r2;
	mul.wide.s32 	%rd23, %r71, 4;
	add.s64 	%rd24, %rd1, %rd23;
	ld.global.u32 	%r72, [%rd24];
	mad.lo.s32 	%r73, %r72, %r70, %r108;
	cvt.u64.u32 	%rd25, %r3;
	cvt.u64.u32 	%rd26, %r104;
	add.s64 	%rd27, %rd26, %rd25;
	shl.b64 	%rd28, %rd27, 2;
	add.s64 	%rd29, %rd2, %rd28;
	ld.global.u32 	%r74, [%rd29+4];
	mul.wide.s32 	%rd30, %r31, 4;
	add.s64 	%rd31, %rd24, %rd30;
	ld.global.u32 	%r75, [%rd31];
	mad.lo.s32 	%r76, %r75, %r74, %r73;
	ld.global.u32 	%r77, [%rd29+8];
	add.s64 	%rd32, %rd31, %rd30;
	ld.global.u32 	%r78, [%rd32];
	mad.lo.s32 	%r79, %r78, %r77, %r76;
	ld.global.u32 	%r80, [%rd29+12];
	add.s64 	%rd33, %rd32, %rd30;
	ld.global.u32 	%r81, [%rd33];
	mad.lo.s32 	%r108, %r81, %r80, %r79;
	add.s32 	%r104, %r104, 4;
$L__BB0_8:
	setp.eq.s32 	%p11, %r17, 0;
	@%p11 bra 	$L__BB0_13;
	setp.eq.s32 	%p12, %r17, 1;
	@%p12 bra 	$L__BB0_11;
	add.s32 	%r83, %r104, %r3;
	mul.wide.u32 	%rd34, %r83, 4;
	add.s64 	%rd35, %rd2, %rd34;
	ld.global.u32 	%r84, [%rd35];
	mad.lo.s32 	%r85, %r104, %r31, %r2;
	mul.wide.s32 	%rd36, %r85, 4;
	add.s64 	%rd37, %rd1, %rd36;
	ld.global.u32 	%r86, [%rd37];
	mad.lo.s32 	%r87, %r86, %r84, %r108;
	cvt.u64.u32 	%rd38, %r3;
	cvt.u64.u32 	%rd39, %r104;
	add.s64 	%rd40, %rd39, %rd38;
	shl.b64 	%rd41, %rd40, 2;
	add.s64 	%rd42, %rd2, %rd41;
	ld.global.u32 	%r88, [%rd42+4];
	mul.wide.s32 	%rd43, %r31, 4;
	add.s64 	%rd44, %rd37, %rd43;
	ld.global.u32 	%r89, [%rd44];
	mad.lo.s32 	%r108, %r89, %r88, %r87;
	add.s32 	%r104, %r104, 2;
$L__BB0_11:
	and.b32  	%r90, %r30, 1;
	setp.eq.b32 	%p13, %r90, 1;
	not.pred 	%p14, %p13;
	@%p14 bra 	$L__BB0_13;
	add.s32 	%r91, %r104, %r3;
	mul.wide.u32 	%rd45, %r91, 4;
	add.s64 	%rd46, %rd2, %rd45;
	ld.global.u32 	%r92, [%rd46];
	mad.lo.s32 	%r93, %r104, %r31, %r2;
	mul.wide.s32 	%rd47, %r93, 4;
	add.s64 	%rd48, %rd1, %rd47;
	ld.global.u32 	%r94, [%rd48];
	mad.lo.s32 	%r108, %r94, %r92, %r108;
$L__BB0_13:
	mad.lo.s32 	%r95, %r31, %r37, %r2;
	cvta.to.global.u64 	%rd49, %rd6;
	mul.wide.s32 	%rd50, %r95, 4;
	add.s64 	%rd51, %rd49, %rd50;
	st.global.u32 	[%rd51], %r108;
$L__BB0_14:
	ret;

}


// ===== COMPILED SASS (sm_100) =====

	.target	sm_100

	.elftype	@"ET_EXEC"


//--------------------- .note.nv.tkinfo           --------------------------
	.section	.note.nv.tkinfo,"",@"SHT_NOTE"
	.sectionflags	@"SHF_NOTE_NV_TKINFO"
	.tkinfo
        /*0018*/ 	.word	0x00000002
        /*0030*/ 	.string	""
        /*0030*/ 	.string	"ptxas"
        /*0030*/ 	.string	"Cuda compilation tools, release 13.0, V13.0.88"
        /*0030*/ 	.string	"Build cuda_13.0.r13.0/compiler.36424714_0"
        /*0030*/ 	.string	"-arch sm_100 -m 64 "



//--------------------- .note.nv.cuinfo           --------------------------
	.section	.note.nv.cuinfo,"",@"SHT_NOTE"
	.sectionflags	@"SHF_NOTE_NV_CUINFO"
        /*0018*/ 	.short	0x0002
        /*001a*/ 	.short	0x0064
        /*001c*/ 	.short	0x0082
	.zero		2


//--------------------- .nv.info                  --------------------------
	.section	.nv.info,"",@"SHT_CUDA_INFO"
	.align	4


	//----- nvinfo : EIATTR_REGCOUNT
	.align		4
        /*0000*/ 	.byte	0x04, 0x2f
        /*0002*/ 	.short	(.L_1 - .L_0)
	.align		4
.L_0:
        /*0004*/ 	.word	index@(_Z20MatrixMultiplicationPiS_S_iii)
        /*0008*/ 	.word	0x00000020


	//----- nvinfo : EIATTR_FRAME_SIZE
	.align		4
.L_1:
        /*000c*/ 	.byte	0x04, 0x11
        /*000e*/ 	.short	(.L_3 - .L_2)
	.align		4
.L_2:
        /*0010*/ 	.word	index@(_Z20MatrixMultiplicationPiS_S_iii)
        /*0014*/ 	.word	0x00000000


	//----- nvinfo : EIATTR_MIN_STACK_SIZE
	.align		4
.L_3:
        /*0018*/ 	.byte	0x04, 0x12
        /*001a*/ 	.short	(.L_5 - .L_4)
	.align		4
.L_4:
        /*001c*/ 	.word	index@(_Z20MatrixMultiplicationPiS_S_iii)
        /*0020*/ 	.word	0x00000000
.L_5:


//--------------------- .nv.compat                --------------------------
	.section	.nv.compat,"",@"SHT_CUDA_COMPAT_INFO"
	.align	4
        /*0000*/ 	.byte	0x02, 0x09, 0x00, 0x00, 0x02, 0x02, 0x01, 0x00, 0x02, 0x05, 0x05, 0x00, 0x03, 0x07, 0x01, 0x01
        /*0010*/ 	.byte	0x02, 0x03, 0x00, 0x00, 0x02, 0x06, 0x01, 0x00, 0x04, 0x0b, 0x08, 0x00, 0x09, 0x00, 0x00, 0x00
        /*0020*/ 	.byte	0x00, 0x00, 0x00, 0x00


//--------------------- .nv.info._Z20MatrixMultiplicationPiS_S_iii --------------------------
	.section	.nv.info._Z20MatrixMultiplicationPiS_S_iii,"",@"SHT_CUDA_INFO"
	.sectionflags	@""
	.align	4


	//----- nvinfo : EIATTR_CUDA_API_VERSION
	.align		4
        /*0000*/ 	.byte	0x04, 0x37
        /*0002*/ 	.short	(.L_7 - .L_6)
.L_6:
        /*0004*/ 	.word	0x00000082


	//----- nvinfo : EIATTR_KPARAM_INFO
	.align		4
.L_7:
        /*0008*/ 	.byte	0x04, 0x17
        /*000a*/ 	.short	(.L_9 - .L_8)
.L_8:
        /*000c*/ 	.word	0x00000000
        /*0010*/ 	.short	0x0005
        /*0012*/ 	.short	0x0020
        /*0014*/ 	.byte	0x00, 0xf0, 0x11, 0x00


	//----- nvinfo : EIATTR_KPARAM_INFO
	.align		4
.L_9:
        /*0018*/ 	.byte	0x04, 0x17
        /*001a*/ 	.short	(.L_11 - .L_10)
.L_10:
        /*001c*/ 	.word	0x00000000
        /*0020*/ 	.short	0x0004
        /*0022*/ 	.short	0x001c
        /*0024*/ 	.byte	0x00, 0xf0, 0x11, 0x00


	//----- nvinfo : EIATTR_KPARAM_INFO
	.align		4
.L_11:
        /*0028*/ 	.byte	0x04, 0x17
        /*002a*/ 	.short	(.L_13 - .L_12)
.L_12:
        /*002c*/ 	.word	0x00000000
        /*0030*/ 	.short	0x0003
        /*0032*/ 	.short	0x0018
        /*0034*/ 	.byte	0x00, 0xf0, 0x11, 0x00


	//----- nvinfo : EIATTR_KPARAM_INFO
	.align		4
.L_13:
        /*0038*/ 	.byte	0x04, 0x17
        /*003a*/ 	.short	(.L_15 - .L_14)
.L_14:
        /*003c*/ 	.word	0x00000000
        /*0040*/ 	.short	0x0002
        /*0042*/ 	.short	0x0010
        /*0044*/ 	.byte	0x00, 0xf5, 0x21, 0x00


	//----- nvinfo : EIATTR_KPARAM_INFO
	.align		4
.L_15:
        /*0048*/ 	.byte	0x04, 0x17
        /*004a*/ 	.short	(.L_17 - .L_16)
.L_16:
        /*004c*/ 	.word	0x00000000
        /*0050*/ 	.short	0x0001
        /*0052*/ 	.short	0x0008
        /*0054*/ 	.byte	0x00, 0xf5, 0x21, 0x00


	//----- nvinfo : EIATTR_KPARAM_INFO
	.align		4
.L_17:
        /*0058*/ 	.byte	0x04, 0x17
        /*005a*/ 	.short	(.L_19 - .L_18)
.L_18:
        /*005c*/ 	.word	0x00000000
        /*0060*/ 	.short	0x0000
        /*0062*/ 	.short	0x0000
        /*0064*/ 	.byte	0x00, 0xf5, 0x21, 0x00


	//----- nvinfo : EIATTR_SPARSE_MMA_MASK
	.align		4
.L_19:
        /*0068*/ 	.byte	0x03, 0x50
        /*006a*/ 	.short	0x0000


	//----- nvinfo : EIATTR_MAXREG_COUNT
	.align		4
        /*006c*/ 	.byte	0x03, 0x1b
        /*006e*/ 	.short	0x00ff


	//----- nvinfo : EIATTR_MERCURY_ISA_VERSION
	.align		4
        /*0070*/ 	.byte	0x03, 0x5f
        /*0072*/ 	.short	0x0101


	//----- nvinfo : EIATTR_VRC_CTA_INIT_COUNT
	.align		4
        /*0074*/ 	.byte	0x02, 0x4a
	.zero		1
	.zero		1


	//----- nvinfo : EIATTR_EXIT_INSTR_OFFSETS
	.align		4
        /*0078*/ 	.byte	0x04, 0x1c
        /*007a*/ 	.short	(.L_21 - .L_20)


	//   ....[0]....
.L_20:
        /*007c*/ 	.word	0x000000e0


	//   ....[1]....
        /*0080*/ 	.word	0x000008f0


	//----- nvinfo : EIATTR_CBANK_PARAM_SIZE
	.align		4
.L_21:
        /*0084*/ 	.byte	0x03, 0x19
        /*0086*/ 	.short	0x0024


	//----- nvinfo : EIATTR_PARAM_CBANK
	.align		4
        /*0088*/ 	.byte	0x04, 0x0a
        /*008a*/ 	.short	(.L_23 - .L_22)
	.align		4
.L_22:
        /*008c*/ 	.word	index@(.nv.constant0._Z20MatrixMultiplicationPiS_S_iii)
        /*0090*/ 	.short	0x0380
        /*0092*/ 	.short	0x0024


	//----- nvinfo : EIATTR_SW_WAR
	.align		4
.L_23:
        /*0094*/ 	.byte	0x04, 0x36
        /*0096*/ 	.short	(.L_25 - .L_24)
.L_24:
        /*0098*/ 	.word	0x00000008
.L_25:


//--------------------- .nv.callgraph             --------------------------
	.section	.nv.callgraph,"",@"SHT_CUDA_CALLGRAPH"
	.align	4
	.sectionentsize	8
	.align		4
        /*0000*/ 	.word	0x00000000
	.align		4
        /*0004*/ 	.word	0xffffffff
	.align		4
        /*0008*/ 	.word	0x00000000
	.align		4
        /*000c*/ 	.word	0xfffffffe
	.align		4
        /*0010*/ 	.word	0x00000000
	.align		4
        /*0014*/ 	.word	0xfffffffd
	.align		4
        /*0018*/ 	.word	0x00000000
	.align		4
        /*001c*/ 	.word	0xfffffffc


//--------------------- .text._Z20MatrixMultiplicationPiS_S_iii --------------------------
	.section	.text._Z20MatrixMultiplicationPiS_S_iii,"ax",@progbits
	.align	128
        .global         _Z20MatrixMultiplicationPiS_S_iii
        .type           _Z20MatrixMultiplicationPiS_S_iii,@function
        .size           _Z20MatrixMultiplicationPiS_S_iii,(.L_x_5 - _Z20MatrixMultiplicationPiS_S_iii)
        .other          _Z20MatrixMultiplicationPiS_S_iii,@"STO_CUDA_ENTRY STV_DEFAULT"
_Z20MatrixMultiplicationPiS_S_iii:
.text._Z20MatrixMultiplicationPiS_S_iii:
[----:B------:R-:W-:Y:S01]  /*0000*/  LDC R1, c[0x0][0x37c] ;  /* 0x0000df00ff017b82 */ /* 0x000fe20000000800 */
[----:B------:R-:W0:Y:S07]  /*0010*/  S2R R5, SR_TID.X ;  /* 0x0000000000057919 */ /* 0x000e2e0000002100 */
[----:B------:R-:W1:Y:S01]  /*0020*/  LDC R16, c[0x0][0x364] ;  /* 0x0000d900ff107b82 */ /* 0x000e620000000800 */
[----:B------:R-:W2:Y:S01]  /*0030*/  LDCU UR6, c[0x0][0x398] ;  /* 0x00007300ff0677ac */ /* 0x000ea20008000800 */
[----:B------:R-:W1:Y:S06]  /*0040*/  S2R R3, SR_TID.Y ;  /* 0x0000000000037919 */ /* 0x000e6c0000002200 */
[----:B------:R-:W0:Y:S08]  /*0050*/  S2UR UR5, SR_CTAID.X ;  /* 0x00000000000579c3 */ /* 0x000e300000002500 */
[----:B------:R-:W0:Y:S08]  /*0060*/  LDC R0, c[0x0][0x360] ;  /* 0x0000d800ff007b82 */ /* 0x000e300000000800 */
[----:B------:R-:W1:Y:S08]  /*0070*/  S2UR UR4, SR_CTAID.Y ;  /* 0x00000000000479c3 */ /* 0x000e700000002600 */
[----:B------:R-:W3:Y:S01]  /*0080*/  LDC R17, c[0x0][0x3a0] ;  /* 0x0000e800ff117b82 */ /* 0x000ee20000000800 */
[----:B0-----:R-:W-:-:S02]  /*0090*/  IMAD R0, R0, UR5, R5 ;  /* 0x0000000500007c24 */ /* 0x001fc4000f8e0205 */
[----:B-1----:R-:W-:-:S03]  /*00a0*/  IMAD R16, R16, UR4, R3 ;  /* 0x0000000410107c24 */ /* 0x002fc6000f8e0203 */
[----:B---3--:R-:W-:-:S04]  /*00b0*/  ISETP.GE.AND P0, PT, R0, R17, PT ;  /* 0x000000110000720c */ /* 0x008fc80003f06270 */
[----:B--2---:R-:W-:-:S04]  /*00c0*/  ISETP.GE.OR P0, PT, R16, UR6, P0 ;  /* 0x0000000610007c0c */ /* 0x004fc80008706670 */
[----:B------:R-:W-:-:S13]  /*00d0*/  ISETP.LT.OR P0, PT, R0, RZ, P0 ;  /* 0x000000ff0000720c */ /* 0x000fda0000701670 */
[----:B------:R-:W-:Y:S05]  /*00e0*/  @P0 EXIT ;  /* 0x000000000000094d */ /* 0x000fea0003800000 */
[----:B------:R-:W0:Y:S01]  /*00f0*/  LDC R19, c[0x0][0x39c] ;  /* 0x0000e700ff137b82 */ /* 0x000e220000000800 */
[----:B------:R-:W1:Y:S01]  /*0100*/  LDCU.64 UR4, c[0x0][0x358] ;  /* 0x00006b00ff0477ac */ /* 0x000e620008000a00 */
[----:B------:R-:W-:Y:S01]  /*0110*/  HFMA2 R24, -RZ, RZ, 0, 0 ;  /* 0x00000000ff187431 */ /* 0x000fe200000001ff */
[----:B0-----:R-:W-:-:S13]  /*0120*/  ISETP.GE.AND P0, PT, R19, 0x1, PT ;  /* 0x000000011300780c */ /* 0x001fda0003f06270 */
[----:B-1----:R-:W-:Y:S05]  /*0130*/  @!P0 BRA `(.L_x_0) ;  /* 0x0000000400dc8947 */ /* 0x002fea0003800000 */
[C---:B------:R-:W-:Y:S01]  /*0140*/  ISETP.GE.U32.AND P1, PT, R19.reuse, 0x8, PT ;  /* 0x000000081300780c */ /* 0x040fe20003f26070 */
[----:B------:R-:W-:Y:S01]  /*0150*/  IMAD R20, R16, R19, RZ ;  /* 0x0000001310147224 */ /* 0x000fe200078e02ff */
[----:B------:R-:W-:Y:S02]  /*0160*/  LOP3.LUT R27, R19, 0x7, RZ, 0xc0, !PT ;  /* 0x00000007131b7812 */ /* 0x000fe400078ec0ff */
[----:B------:R-:W-:Y:S02]  /*0170*/  MOV R24, RZ ;  /* 0x000000ff00187202 */ /* 0x000fe40000000f00 */
[----:B------:R-:W-:Y:S02]  /*0180*/  ISETP.NE.AND P0, PT, R27, RZ, PT ;  /* 0x000000ff1b00720c */ /* 0x000fe40003f05270 */
[----:B------:R-:W-:-:S05]  /*0190*/  MOV R21, RZ ;  /* 0x000000ff00157202 */ /* 0x000fca0000000f00 */
[----:B------:R-:W-:Y:S06]  /*01a0*/  @!P1 BRA `(.L_x_1) ;  /* 0x0000000000c09947 */ /* 0x000fec0003800000 */
[----:B------:R-:W0:Y:S01]  /*01b0*/  LDC.64 R2, c[0x0][0x380] ;  /* 0x0000e000ff027b82 */ /* 0x000e220000000a00 */
[----:B------:R-:W-:Y:S02]  /*01c0*/  LOP3.LUT R21, R19, 0x7ffffff8, RZ, 0xc0, !PT ;  /* 0x7ffffff813157812 */ /* 0x000fe400078ec0ff */
[----:B------:R-:W-:Y:S02]  /*01d0*/  MOV R24, RZ ;  /* 0x000000ff00187202 */ /* 0x000fe40000000f00 */
[----:B------:R-:W-:Y:S02]  /*01e0*/  MOV R18, R0 ;  /* 0x0000000000127202 */ /* 0x000fe40000000f00 */
[----:B------:R-:W-:Y:S01]  /*01f0*/  IADD3 R22, PT, PT, -R21, RZ, RZ ;  /* 0x000000ff15167210 */ /* 0x000fe20007ffe1ff */
[----:B0-----:R-:W-:-:S03]  /*0200*/  IMAD.WIDE.U32 R2, R20, 0x4, R2 ;  /* 0x0000000414027825 */ /* 0x001fc600078e0002 */
[----:B------:R-:W-:-:S04]  /*0210*/  IADD3 R4, P1, PT, R2, 0x10, RZ ;  /* 0x0000001002047810 */ /* 0x000fc80007f3e0ff */
[----:B------:R-:W-:-:S09]  /*0220*/  IADD3.X R3, PT, PT, RZ, R3, RZ, P1, !PT ;  /* 0x00000003ff037210 */ /* 0x000fd20000ffe4ff */
.L_x_2:
[----:B------:R-:W0:Y:S01]  /*0230*/  LDC.64 R14, c[0x0][0x388] ;  /* 0x0000e200ff0e7b82 */ /* 0x000e220000000a00 */
[----:B------:R-:W-:-:S05]  /*0240*/  MOV R2, R4 ;  /* 0x0000000400027202 */ /* 0x000fca0000000f00 */
[----:B------:R-:W2:Y:S04]  /*0250*/  LDG.E R25, desc[UR4][R2.64+-0x10] ;  /* 0xfffff00402197981 */ /* 0x000ea8000c1e1900 */
[----:B------:R-:W3:Y:S04]  /*0260*/  LDG.E R23, desc[UR4][R2.64+-0xc] ;  /* 0xfffff40402177981 */ /* 0x000ee8000c1e1900 */
[----:B------:R-:W4:Y:S04]  /*0270*/  LDG.E R29, desc[UR4][R2.64+-0x8] ;  /* 0xfffff804021d7981 */ /* 0x000f28000c1e1900 */
[----:B------:R-:W5:Y:S01]  /*0280*/  LDG.E R28, desc[UR4][R2.64+-0x4] ;  /* 0xfffffc04021c7981 */ /* 0x000f62000c1e1900 */
[----:B0-----:R-:W-:-:S05]  /*0290*/  IMAD.WIDE R14, R18, 0x4, R14 ;  /* 0x00000004120e7825 */ /* 0x001fca00078e020e */
[----:B------:R0:W2:Y:S01]  /*02a0*/  LDG.E R26, desc[UR4][R14.64] ;  /* 0x000000040e1a7981 */ /* 0x0000a2000c1e1900 */
[----:B------:R-:W-:-:S04]  /*02b0*/  IMAD.WIDE R12, R17, 0x4, R14 ;  /* 0x00000004110c7825 */ /* 0x000fc800078e020e */
[C---:B------:R-:W-:Y:S02]  /*02c0*/  IMAD.WIDE R4, R17.reuse, 0x4, R12 ;  /* 0x0000000411047825 */ /* 0x040fe400078e020c */
[----:B------:R-:W3:Y:S02]  /*02d0*/  LDG.E R12, desc[UR4][R12.64] ;  /* 0x000000040c0c7981 */ /* 0x000ee4000c1e1900 */
[C---:B------:R-:W-:Y:S02]  /*02e0*/  IMAD.WIDE R8, R17.reuse, 0x4, R4 ;  /* 0x0000000411087825 */ /* 0x040fe400078e0204 */
[----:B------:R-:W4:Y:S02]  /*02f0*/  LDG.E R4, desc[UR4][R4.64] ;  /* 0x0000000404047981 */ /* 0x000f24000c1e1900 */
[C---:B------:R-:W-:Y:S02]  /*0300*/  IMAD.WIDE R6, R17.reuse, 0x4, R8 ;  /* 0x0000000411067825 */ /* 0x040fe400078e0208 */
[----:B------:R-:W5:Y:S02]  /*0310*/  LDG.E R8, desc[UR4][R8.64] ;  /* 0x0000000408087981 */ /* 0x000f64000c1e1900 */
[----:B------:R-:W-:-:S02]  /*0320*/  IMAD.WIDE R10, R17, 0x4, R6 ;  /* 0x00000004110a7825 */ /* 0x000fc400078e0206 */
[----:B------:R-:W5:Y:S04]  /*0330*/  LDG.E R5, desc[UR4][R2.64] ;  /* 0x0000000402057981 */ /* 0x000f68000c1e1900 */
[----:B------:R-:W5:Y:S01]  /*0340*/  LDG.E R6, desc[UR4][R6.64] ;  /* 0x0000000406067981 */ /* 0x000f62000c1e1900 */
[----:B0-----:R-:W-:-:S03]  /*0350*/  IMAD.WIDE R14, R17, 0x4, R10 ;  /* 0x00000004110e7825 */ /* 0x001fc600078e020a */
[----:B------:R-:W5:Y:S04]  /*0360*/  LDG.E R10, desc[UR4][R10.64] ;  /* 0x000000040a0a7981 */ /* 0x000f68000c1e1900 */
[----:B------:R-:W5:Y:S04]  /*0370*/  LDG.E R13, desc[UR4][R14.64] ;  /* 0x000000040e0d7981 */ /* 0x000f68000c1e1900 */
[----:B------:R-:W5:Y:S04]  /*0380*/  LDG.E R7, desc[UR4][R2.64+0x4] ;  /* 0x0000040402077981 */ /* 0x000f68000c1e1900 */
[----:B------:R-:W5:Y:S01]  /*0390*/  LDG.E R9, desc[UR4][R2.64+0xc] ;  /* 0x00000c0402097981 */ /* 0x000f62000c1e1900 */
[----:B--2---:R-:W-:-:S02]  /*03a0*/  IMAD R26, R25, R26, R24 ;  /* 0x0000001a191a7224 */ /* 0x004fc400078e0218 */
[----:B------:R-:W-:Y:S02]  /*03b0*/  IMAD.WIDE R24, R17, 0x4, R14 ;  /* 0x0000000411187825 */ /* 0x000fe400078e020e */
[----:B------:R0:W2:Y:S04]  /*03c0*/  LDG.E R14, desc[UR4][R2.64+0x8] ;  /* 0x00000804020e7981 */ /* 0x0000a8000c1e1900 */
[----:B------:R-:W2:Y:S01]  /*03d0*/  LDG.E R24, desc[UR4][R24.64] ;  /* 0x0000000418187981 */ /* 0x000ea2000c1e1900 */
[----:B---3--:R-:W-:Y:S01]  /*03e0*/  IMAD R12, R23, R12, R26 ;  /* 0x0000000c170c7224 */ /* 0x008fe200078e021a */
[----:B------:R-:W-:-:S03]  /*03f0*/  IADD3 R22, PT, PT, R22, 0x8, RZ ;  /* 0x0000000816167810 */ /* 0x000fc60007ffe0ff */
[----:B----4-:R-:W-:Y:S01]  /*0400*/  IMAD R29, R29, R4, R12 ;  /* 0x000000041d1d7224 */ /* 0x010fe200078e020c */
[----:B------:R-:W-:-:S03]  /*0410*/  ISETP.NE.AND P1, PT, R22, RZ, PT ;  /* 0x000000ff1600720c */ /* 0x000fc60003f25270 */
[----:B-----5:R-:W-:Y:S01]  /*0420*/  IMAD R8, R28, R8, R29 ;  /* 0x000000081c087224 */ /* 0x020fe200078e021d */
[----:B------:R-:W-:-:S03]  /*0430*/  IADD3 R4, P2, PT, R2, 0x20, RZ ;  /* 0x0000002002047810 */ /* 0x000fc60007f5e0ff */
[----:B------:R-:W-:Y:S01]  /*0440*/  IMAD R5, R5, R6, R8 ;  /* 0x0000000605057224 */ /* 0x000fe200078e0208 */
[----:B0-----:R-:W-:Y:S02]  /*0450*/  IADD3.X R3, PT, PT, RZ, R3, RZ, P2, !PT ;  /* 0x00000003ff037210 */ /* 0x001fe400017fe4ff */
[----:B------:R-:W-:Y:S01]  /*0460*/  LEA R18, R17, R18, 0x3 ;  /* 0x0000001211127211 */ /* 0x000fe200078e18ff */
[----:B------:R-:W-:-:S04]  /*0470*/  IMAD R5, R7, R10, R5 ;  /* 0x0000000a07057224 */ /* 0x000fc800078e0205 */
[----:B--2---:R-:W-:-:S04]  /*0480*/  IMAD R5, R14, R13, R5 ;  /* 0x0000000d0e057224 */ /* 0x004fc800078e0205 */
[----:B------:R-:W-:Y:S01]  /*0490*/  IMAD R24, R9, R24, R5 ;  /* 0x0000001809187224 */ /* 0x000fe200078e0205 */
[----:B------:R-:W-:Y:S06]  /*04a0*/  @P1 BRA `(.L_x_2) ;  /* 0xfffffffc00601947 */ /* 0x000fec000383ffff */
.L_x_1:
[----:B------:R-:W-:Y:S05]  /*04b0*/  @!P0 BRA `(.L_x_0) ;  /* 0x0000000000fc8947 */ /* 0x000fea0003800000 */
[----:B------:R-:W-:Y:S02]  /*04c0*/  ISETP.GE.U32.AND P1, PT, R27, 0x4, PT ;  /* 0x000000041b00780c */ /* 0x000fe40003f26070 */
[----:B------:R-:W-:-:S04]  /*04d0*/  LOP3.LUT R14, R19, 0x3, RZ, 0xc0, !PT ;  /* 0x00000003130e7812 */ /* 0x000fc800078ec0ff */
[----:B------:R-:W-:-:S07]  /*04e0*/  ISETP.NE.AND P0, PT, R14, RZ, PT ;  /* 0x000000ff0e00720c */ /* 0x000fce0003f05270 */
[----:B------:R-:W-:Y:S06]  /*04f0*/  @!P1 BRA `(.L_x_3) ;  /* 0x00000000006c9947 */ /* 0x000fec0003800000 */
[----:B------:R-:W0:Y:S01]  /*0500*/  LDC.64 R4, c[0x0][0x388] ;  /* 0x0000e200ff047b82 */ /* 0x000e220000000a00 */
[----:B------:R-:W1:Y:S01]  /*0510*/  LDCU.64 UR6, c[0x0][0x380] ;  /* 0x00007000ff0677ac */ /* 0x000e620008000a00 */
[----:B------:R-:W-:Y:S01]  /*0520*/  IMAD R7, R21, R17, R0 ;  /* 0x0000001115077224 */ /* 0x000fe200078e0200 */
[CC--:B------:R-:W-:Y:S02]  /*0530*/  IADD3 R3, PT, PT, R20.reuse, R21.reuse, RZ ;  /* 0x0000001514037210 */ /* 0x0c0fe40007ffe0ff */
[----:B------:R-:W-:-:S03]  /*0540*/  IADD3 R8, P1, PT, R20, R21, RZ ;  /* 0x0000001514087210 */ /* 0x000fc60007f3e0ff */
[----:B------:R-:W2:Y:S01]  /*0550*/  LDC.64 R12, c[0x0][0x380] ;  /* 0x0000e000ff0c7b82 */ /* 0x000ea20000000a00 */
[----:B0-----:R-:W-:-:S04]  /*0560*/  IMAD.WIDE R4, R7, 0x4, R4 ;  /* 0x0000000407047825 */ /* 0x001fc800078e0204 */
[----:B------:R-:W-:Y:S02]  /*0570*/  IMAD.WIDE R6, R17, 0x4, R4 ;  /* 0x0000000411067825 */ /* 0x000fe400078e0204 */
[----:B------:R-:W3:Y:S02]  /*0580*/  LDG.E R4, desc[UR4][R4.64] ;  /* 0x0000000404047981 */ /* 0x000ee4000c1e1900 */
[----:B--2---:R-:W-:Y:S01]  /*0590*/  IMAD.WIDE.U32 R12, R3, 0x4, R12 ;  /* 0x00000004030c7825 */ /* 0x004fe200078e000c */
[----:B------:R-:W-:Y:S02]  /*05a0*/  IADD3.X R3, PT, PT, RZ, RZ, RZ, P1, !PT ;  /* 0x000000ffff037210 */ /* 0x000fe40000ffe4ff */
[----:B-1----:R-:W-:-:S03]  /*05b0*/  LEA R2, P1, R8, UR6, 0x2 ;  /* 0x0000000608027c11 */ /* 0x002fc6000f8210ff */
[----:B------:R-:W3:Y:S01]  /*05c0*/  LDG.E R13, desc[UR4][R12.64] ;  /* 0x000000040c0d7981 */ /* 0x000ee2000c1e1900 */
[----:B------:R-:W-:Y:S01]  /*05d0*/  LEA.HI.X R3, R8, UR7, R3, 0x2, P1 ;  /* 0x0000000708037c11 */ /* 0x000fe200088f1403 */
[C---:B------:R-:W-:Y:S02]  /*05e0*/  IMAD.WIDE R8, R17.reuse, 0x4, R6 ;  /* 0x0000000411087825 */ /* 0x040fe400078e0206 */
[----:B------:R-:W2:Y:S04]  /*05f0*/  LDG.E R6, desc[UR4][R6.64] ;  /* 0x0000000406067981 */ /* 0x000ea8000c1e1900 */
[----:B------:R-:W2:Y:S01]  /*0600*/  LDG.E R15, desc[UR4][R2.64+0x4] ;  /* 0x00000404020f7981 */ /* 0x000ea2000c1e1900 */
[----:B------:R-:W-:-:S03]  /*0610*/  IMAD.WIDE R10, R17, 0x4, R8 ;  /* 0x00000004110a7825 */ /* 0x000fc600078e0208 */
[----:B------:R-:W4:Y:S04]  /*0620*/  LDG.E R22, desc[UR4][R8.64] ;  /* 0x0000000408167981 */ /* 0x000f28000c1e1900 */
[----:B------:R-:W4:Y:S04]  /*0630*/  LDG.E R18, desc[UR4][R2.64+0x8] ;  /* 0x0000080402127981 */ /* 0x000f28000c1e1900 */
[----:B------:R-:W5:Y:S04]  /*0640*/  LDG.E R26, desc[UR4][R2.64+0xc] ;  /* 0x00000c04021a7981 */ /* 0x000f68000c1e1900 */
[----:B------:R-:W5:Y:S01]  /*0650*/  LDG.E R10, desc[UR4][R10.64] ;  /* 0x000000040a0a7981 */ /* 0x000f62000c1e1900 */
[----:B------:R-:W-:Y:S01]  /*0660*/  IADD3 R21, PT, PT, R21, 0x4, RZ ;  /* 0x0000000415157810 */ /* 0x000fe20007ffe0ff */
[----:B---3--:R-:W-:-:S04]  /*0670*/  IMAD R24, R13, R4, R24 ;  /* 0x000000040d187224 */ /* 0x008fc800078e0218 */
[----:B--2---:R-:W-:-:S04]  /*0680*/  IMAD R15, R15, R6, R24 ;  /* 0x000000060f0f7224 */ /* 0x004fc800078e0218 */
[----:B----4-:R-:W-:-:S04]  /*0690*/  IMAD R15, R18, R22, R15 ;  /* 0x00000016120f7224 */ /* 0x010fc800078e020f */
[----:B-----5:R-:W-:-:S07]  /*06a0*/  IMAD R24, R26, R10, R15 ;  /* 0x0000000a1a187224 */ /* 0x020fce00078e020f */
.L_x_3:
[----:B------:R-:W-:Y:S05]  /*06b0*/  @!P0 BRA `(.L_x_0) ;  /* 0x00000000007c8947 */ /* 0x000fea0003800000 */
[----:B------:R-:W-:Y:S01]  /*06c0*/  ISETP.NE.AND P1, PT, R14, 0x1, PT ;  /* 0x000000010e00780c */ /* 0x000fe20003f25270 */
[----:B------:R-:W0:Y:S01]  /*06d0*/  LDC.64 R10, c[0x0][0x380] ;  /* 0x0000e000ff0a7b82 */ /* 0x000e220000000a00 */
[----:B------:R-:W-:-:S04]  /*06e0*/  LOP3.LUT R19, R19, 0x1, RZ, 0xc0, !PT ;  /* 0x0000000113137812 */ /* 0x000fc800078ec0ff */
[----:B------:R-:W-:-:S03]  /*06f0*/  ISETP.NE.U32.AND P0, PT, R19, 0x1, PT ;  /* 0x000000011300780c */ /* 0x000fc60003f05070 */
[----:B------:R-:W1:Y:S04]  /*0700*/  LDC.64 R8, c[0x0][0x388] ;  /* 0x0000e200ff087b82 */ /* 0x000e680000000a00 */
[CC--:B------:R-:W-:Y:S02]  /*0710*/  @P1 IADD3 R13, PT, PT, R20.reuse, R21.reuse, RZ ;  /* 0x00000015140d1210 */ /* 0x0c0fe40007ffe0ff */
[----:B------:R-:W-:Y:S02]  /*0720*/  @P1 IADD3 R12, P2, PT, R20, R21, RZ ;  /* 0x00000015140c1210 */ /* 0x000fe40007f5e0ff */
[----:B------:R-:W2:Y:S02]  /*0730*/  @P1 LDC.64 R2, c[0x0][0x380] ;  /* 0x0000e000ff021b82 */ /* 0x000ea40000000a00 */
[----:B------:R-:W-:-:S06]  /*0740*/  @P1 IADD3.X R14, PT, PT, RZ, RZ, RZ, P2, !PT ;  /* 0x000000ffff0e1210 */ /* 0x000fcc00017fe4ff */
[----:B------:R-:W3:Y:S01]  /*0750*/  LDC.64 R4, c[0x0][0x380] ;  /* 0x0000e000ff047b82 */ /* 0x000ee20000000a00 */
[----:B0-----:R-:W-:-:S04]  /*0760*/  @P1 IMAD.WIDE.U32 R10, R13, 0x4, R10 ;  /* 0x000000040d0a1825 */ /* 0x001fc800078e000a */
[C---:B------:R-:W-:Y:S01]  /*0770*/  @P1 IMAD R13, R21.reuse, R17, R0 ;  /* 0x00000011150d1224 */ /* 0x040fe200078e0200 */
[----:B------:R-:W-:Y:S01]  /*0780*/  @P1 IADD3 R21, PT, PT, R21, 0x2, RZ ;  /* 0x0000000215151810 */ /* 0x000fe20007ffe0ff */
[----:B------:R-:W4:Y:S01]  /*0790*/  @P1 LDG.E R11, desc[UR4][R10.64] ;  /* 0x000000040a0b1981 */ /* 0x000f22000c1e1900 */
[----:B------:R-:W0:Y:S01]  /*07a0*/  LDC.64 R6, c[0x0][0x388] ;  /* 0x0000e200ff067b82 */ /* 0x000e220000000a00 */
[----:B-1----:R-:W-:Y:S01]  /*07b0*/  @P1 IMAD.WIDE R8, R13, 0x4, R8 ;  /* 0x000000040d081825 */ /* 0x002fe200078e0208 */
[----:B------:R-:W-:Y:S02]  /*07c0*/  @!P0 IADD3 R15, PT, PT, R20, R21, RZ ;  /* 0x00000015140f8210 */ /* 0x000fe40007ffe0ff */
[----:B--2---:R-:W-:Y:S01]  /*07d0*/  @P1 LEA R2, P2, R12, R2, 0x2 ;  /* 0x000000020c021211 */ /* 0x004fe200078410ff */
[----:B------:R-:W-:-:S03]  /*07e0*/  @!P0 IMAD R21, R21, R17, R0 ;  /* 0x0000001115158224 */ /* 0x000fc600078e0200 */
[----:B------:R-:W-:Y:S01]  /*07f0*/  @P1 LEA.HI.X R3, R12, R3, R14, 0x2, P2 ;  /* 0x000000030c031211 */ /* 0x000fe200010f140e */
[----:B------:R-:W-:Y:S01]  /*0800*/  @P1 IMAD.WIDE R12, R17, 0x4, R8 ;  /* 0x00000004110c1825 */ /* 0x000fe200078e0208 */
[----:B------:R-:W4:Y:S03]  /*0810*/  @P1 LDG.E R14, desc[UR4][R8.64] ;  /* 0x00000004080e1981 */ /* 0x000f26000c1e1900 */
[----:B---3--:R-:W-:Y:S01]  /*0820*/  @!P0 IMAD.WIDE.U32 R4, R15, 0x4, R4 ;  /* 0x000000040f048825 */ /* 0x008fe200078e0004 */
[----:B------:R-:W2:Y:S04]  /*0830*/  @P1 LDG.E R2, desc[UR4][R2.64+0x4] ;  /* 0x0000040402021981 */ /* 0x000ea8000c1e1900 */
[----:B------:R-:W2:Y:S01]  /*0840*/  @P1 LDG.E R12, desc[UR4][R12.64] ;  /* 0x000000040c0c1981 */ /* 0x000ea2000c1e1900 */
[----:B0-----:R-:W-:-:S03]  /*0850*/  @!P0 IMAD.WIDE R6, R21, 0x4, R6 ;  /* 0x0000000415068825 */ /* 0x001fc600078e0206 */
[----:B------:R-:W3:Y:S04]  /*0860*/  @!P0 LDG.E R5, desc[UR4][R4.64] ;  /* 0x0000000404058981 */ /* 0x000ee8000c1e1900 */
[----:B------:R-:W3:Y:S01]  /*0870*/  @!P0 LDG.E R6, desc[UR4][R6.64] ;  /* 0x0000000406068981 */ /* 0x000ee2000c1e1900 */
[----:B----4-:R-:W-:-:S04]  /*0880*/  @P1 IMAD R11, R11, R14, R24 ;  /* 0x0000000e0b0b1224 */ /* 0x010fc800078e0218 */
[----:B--2---:R-:W-:-:S04]  /*0890*/  @P1 IMAD R24, R2, R12, R11 ;  /* 0x0000000c02181224 */ /* 0x004fc800078e020b */
[----:B---3--:R-:W-:-:S07]  /*08a0*/  @!P0 IMAD R24, R5, R6, R24 ;  /* 0x0000000605188224 */ /* 0x008fce00078e0218 */
.L_x_0:
[----:B------:R-:W0:Y:S01]  /*08b0*/  LDC.64 R2, c[0x0][0x390] ;  /* 0x0000e400ff027b82 */ /* 0x000e220000000a00 */
[----:B------:R-:W-:-:S04]  /*08c0*/  IMAD R17, R16, R17, R0 ;  /* 0x0000001110117224 */ /* 0x000fc800078e0200 */
[----:B0-----:R-:W-:-:S05]  /*08d0*/  IMAD.WIDE R2, R17, 0x4, R2 ;  /* 0x0000000411027825 */ /* 0x001fca00078e0202 */
[----:B------:R-:W-:Y:S01]  /*08e0*/  STG.E desc[UR4][R2.64], R24 ;  /* 0x0000001802007986 */ /* 0x000fe2000c101904 */
[----:B------:R-:W-:Y:S05]  /*08f0*/  EXIT ;  /* 0x000000000000794d */ /* 0x000fea0003800000 */
.L_x_4:
[----:B------:R-:W-:-:S00]  /*0900*/  BRA `(.L_x_4) ;  /* 0xfffffffc00fc7947 */ /* 0x000fc0000383ffff */
[----:B------:R-:W-:-:S00]  /*0910*/  NOP ;  /* 0x0000000000007918 */ /* 0x000fc00000000000 */
        /* <DEDUP_REMOVED lines=14> */
.L_x_5:


//--------------------- .nv.shared.reserved.0     --------------------------
	.section	.nv.shared.reserved.0,"aw",@nobits
	.weak		__nv_reservedSMEM_offset_0_alias
	.size		__nv_reservedSMEM_offset_0_alias, 0, 64
	.other		__nv_reservedSMEM_offset_0_alias,@"STO_CUDA_RESERVED_SHARED STV_DEFAULT"
__nv_reservedSMEM_offset_0_alias:
	.zero		0
	.zero		64


//--------------------- .nv.constant0._Z20MatrixMultiplicationPiS_S_iii --------------------------
	.section	.nv.constant0._Z20MatrixMultiplicationPiS_S_iii,"a",@progbits
	.sectionflags	@""
	.align	4
.nv.constant0._Z20MatrixMultiplicationPiS_S_iii:
	.zero		932


//--------------------- SYMBOLS --------------------------

	.type		.nv.reservedSmem.offset0,@object
	.size		.nv.reservedSmem.offset0,0x4
